	.headerflags	@"EF_CUDA_TEXMODE_UNIFIED EF_CUDA_64BIT_ADDRESS EF_CUDA_ACCELERATORS EF_CUDA_SM90 EF_CUDA_VIRTUAL_SM(EF_CUDA_SM90)"
	.elftype	@"ET_EXEC"


//--------------------- .nv.info                  --------------------------
	.section	.nv.info,"",@"SHT_CUDA_INFO"
	.align	4


	//----- nvinfo : EIATTR_REGCOUNT
	.align		4
        /*0000*/ 	.byte	0x04, 0x2f
        /*0002*/ 	.short	(.L_1 - .L_0)
	.align		4
.L_0:
        /*0004*/ 	.word	index@(triton_poi_fused_add_10)
        /*0008*/ 	.word	0x00000018


	//----- nvinfo : EIATTR_MIN_STACK_SIZE
	.align		4
.L_1:
        /*000c*/ 	.byte	0x04, 0x12
        /*000e*/ 	.short	(.L_3 - .L_2)
	.align		4
.L_2:
        /*0010*/ 	.word	index@(triton_poi_fused_add_10)
        /*0014*/ 	.word	0x00000000


	//----- nvinfo : EIATTR_FRAME_SIZE
	.align		4
.L_3:
        /*0018*/ 	.byte	0x04, 0x11
        /*001a*/ 	.short	(.L_5 - .L_4)
	.align		4
.L_4:
        /*001c*/ 	.word	index@(triton_poi_fused_add_10)
        /*0020*/ 	.word	0x00000000


	//----- nvinfo : EIATTR_MIN_STACK_SIZE
	.align		4
.L_5:
        /*0024*/ 	.byte	0x04, 0x12
        /*0026*/ 	.short	(.L_7 - .L_6)
	.align		4
.L_6:
        /*0028*/ 	.word	index@(triton_poi_fused_add_10)
        /*002c*/ 	.word	0x00000000
.L_7:


//--------------------- .nv.info.triton_poi_fused_add_10 --------------------------
	.section	.nv.info.triton_poi_fused_add_10,"",@"SHT_CUDA_INFO"
	.sectionflags	@""
	.align	4


	//----- nvinfo : EIATTR_CUDA_API_VERSION
	.align		4
        /*0000*/ 	.byte	0x04, 0x37
        /*0002*/ 	.short	(.L_9 - .L_8)
.L_8:
        /*0004*/ 	.word	0x0000007c


	//----- nvinfo : EIATTR_KPARAM_INFO
	.align		4
.L_9:
        /*0008*/ 	.byte	0x04, 0x17
        /*000a*/ 	.short	(.L_11 - .L_10)
.L_10:
        /*000c*/ 	.word	0x00000000
        /*0010*/ 	.short	0x0005
        /*0012*/ 	.short	0x0028
        /*0014*/ 	.byte	0x00, 0xf0, 0x11, 0x00


	//----- nvinfo : EIATTR_KPARAM_INFO
	.align		4
.L_11:
        /*0018*/ 	.byte	0x04, 0x17
        /*001a*/ 	.short	(.L_13 - .L_12)
.L_12:
        /*001c*/ 	.word	0x00000000
        /*0020*/ 	.short	0x0004
        /*0022*/ 	.short	0x0020
        /*0024*/ 	.byte	0x00, 0xf4, 0x21, 0x00


	//----- nvinfo : EIATTR_KPARAM_INFO
	.align		4
.L_13:
        /*0028*/ 	.byte	0x04, 0x17
        /*002a*/ 	.short	(.L_15 - .L_14)
.L_14:
        /*002c*/ 	.word	0x00000000
        /*0030*/ 	.short	0x0003
        /*0032*/ 	.short	0x0018
        /*0034*/ 	.byte	0x00, 0xf4, 0x21, 0x00


	//----- nvinfo : EIATTR_KPARAM_INFO
	.align		4
.L_15:
        /*0038*/ 	.byte	0x04, 0x17
        /*003a*/ 	.short	(.L_17 - .L_16)
.L_16:
        /*003c*/ 	.word	0x00000000
        /*0040*/ 	.short	0x0002
        /*0042*/ 	.short	0x0010
        /*0044*/ 	.byte	0x00, 0xf4, 0x21, 0x00


	//----- nvinfo : EIATTR_KPARAM_INFO
	.align		4
.L_17:
        /*0048*/ 	.byte	0x04, 0x17
        /*004a*/ 	.short	(.L_19 - .L_18)
.L_18:
        /*004c*/ 	.word	0x00000000
        /*0050*/ 	.short	0x0001
        /*0052*/ 	.short	0x0008
        /*0054*/ 	.byte	0x00, 0xf4, 0x21, 0x00


	//----- nvinfo : EIATTR_KPARAM_INFO
	.align		4
.L_19:
        /*0058*/ 	.byte	0x04, 0x17
        /*005a*/ 	.short	(.L_21 - .L_20)
.L_20:
        /*005c*/ 	.word	0x00000000
        /*0060*/ 	.short	0x0000
        /*0062*/ 	.short	0x0000
        /*0064*/ 	.byte	0x00, 0xf4, 0x21, 0x00


	//----- nvinfo : EIATTR_SPARSE_MMA_MASK
	.align		4
.L_21:
        /*0068*/ 	.byte	0x03, 0x50
        /*006a*/ 	.short	0x0000


	//----- nvinfo : EIATTR_MAXREG_COUNT
	.align		4
        /*006c*/ 	.byte	0x03, 0x1b
        /*006e*/ 	.short	0x00ff


	//----- nvinfo : EIATTR_EXIT_INSTR_OFFSETS
	.align		4
        /*0070*/ 	.byte	0x04, 0x1c
        /*0072*/ 	.short	(.L_23 - .L_22)


	//   ....[0]....
.L_22:
        /*0074*/ 	.word	0x00000290


	//   ....[1]....
        /*0078*/ 	.word	0x000002b0


	//----- nvinfo : EIATTR_REQNTID
	.align		4
.L_23:
        /*007c*/ 	.byte	0x04, 0x10
        /*007e*/ 	.short	(.L_25 - .L_24)
.L_24:
        /*0080*/ 	.word	0x00000020
        /*0084*/ 	.word	0x00000001
        /*0088*/ 	.word	0x00000001


	//----- nvinfo : EIATTR_CBANK_PARAM_SIZE
	.align		4
.L_25:
        /*008c*/ 	.byte	0x03, 0x19
        /*008e*/ 	.short	0x002c


	//----- nvinfo : EIATTR_PARAM_CBANK
	.align		4
        /*0090*/ 	.byte	0x04, 0x0a
        /*0092*/ 	.short	(.L_27 - .L_26)
	.align		4
.L_26:
        /*0094*/ 	.word	index@(.nv.constant0.triton_poi_fused_add_10)
        /*0098*/ 	.short	0x0210
        /*009a*/ 	.short	0x002c


	//----- nvinfo : EIATTR_SW_WAR
	.align		4
.L_27:
        /*009c*/ 	.byte	0x04, 0x36
        /*009e*/ 	.short	(.L_29 - .L_28)
.L_28:
        /*00a0*/ 	.word	0x00000008
.L_29:


//--------------------- .nv.callgraph             --------------------------
	.section	.nv.callgraph,"",@"SHT_CUDA_CALLGRAPH"
	.align	4
	.sectionentsize	8
	.align		4
        /*0000*/ 	.word	0x00000000
	.align		4
        /*0004*/ 	.word	0xffffffff
	.align		4
        /*0008*/ 	.word	0x00000000
	.align		4
        /*000c*/ 	.word	0xfffffffe
	.align		4
        /*0010*/ 	.word	0x00000000
	.align		4
        /*0014*/ 	.word	0xfffffffd
	.align		4
        /*0018*/ 	.word	0x00000000
	.align		4
        /*001c*/ 	.word	0xfffffffc


//--------------------- .text.triton_poi_fused_add_10 --------------------------
	.section	.text.triton_poi_fused_add_10,"ax",@progbits
	.align	128
        .global         triton_poi_fused_add_10
        .type           triton_poi_fused_add_10,@function
        .size           triton_poi_fused_add_10,(.L_x_1 - triton_poi_fused_add_10)
        .other          triton_poi_fused_add_10,@"STO_CUDA_ENTRY STV_DEFAULT"
triton_poi_fused_add_10:
.text.triton_poi_fused_add_10:
[----:B------:R-:W0:Y:S01]  /*0000*/  LDC R1, c[0x0][0x28] ;  /* 0x00000a00ff017b82 */ /* 0x000e220000000800 */
[----:B------:R-:W1:Y:S07]  /*0010*/  S2R R0, SR_TID.X ;  /* 0x0000000000007919 */ /* 0x000e6e0000002100 */
[----:B------:R-:W2:Y:S01]  /*0020*/  LDC.64 R6, c[0x0][0x228] ;  /* 0x00008a00ff067b82 */ /* 0x000ea20000000a00 */
[----:B------:R-:W-:Y:S01]  /*0030*/  CS2R R16, SRZ ;  /* 0x0000000000107805 */ /* 0x000fe2000001ff00 */
[----:B------:R-:W-:Y:S01]  /*0040*/  ULDC.64 UR4, c[0x0][0x208] ;  /* 0x0000820000047ab9 */ /* 0x000fe20000000a00 */
[----:B------:R-:W3:Y:S05]  /*0050*/  S2R R3, SR_CTAID.X ;  /* 0x0000000000037919 */ /* 0x000eea0000002500 */
[----:B------:R-:W4:Y:S08]  /*0060*/  LDC.64 R10, c[0x0][0x230] ;  /* 0x00008c00ff0a7b82 */ /* 0x000f300000000a00 */
[----:B------:R-:W5:Y:S08]  /*0070*/  LDC.64 R4, c[0x0][0x220] ;  /* 0x00008800ff047b82 */ /* 0x000f700000000a00 */
[----:B------:R-:W2:Y:S01]  /*0080*/  LDC.64 R8, c[0x0][0x210] ;  /* 0x00008400ff087b82 */ /* 0x000ea20000000a00 */
[----:B-1----:R-:W-:-:S04]  /*0090*/  SHF.L.U32 R0, R0, 0x1, RZ ;  /* 0x0000000100007819 */ /* 0x002fc800000006ff */
[----:B------:R-:W-:-:S04]  /*00a0*/  LOP3.LUT R0, R0, 0x3e, RZ, 0xc0, !PT ;  /* 0x0000003e00007812 */ /* 0x000fc800078ec0ff */
[----:B---3--:R-:W-:Y:S02]  /*00b0*/  LEA R13, R3, R0, 0x6 ;  /* 0x00000000030d7211 */ /* 0x008fe400078e30ff */
[----:B------:R-:W-:Y:S02]  /*00c0*/  SHF.R.S32.HI R0, RZ, 0x19, R3 ;  /* 0x00000019ff007819 */ /* 0x000fe40000011403 */
[----:B------:R-:W1:Y:S01]  /*00d0*/  LDC.64 R2, c[0x0][0x218] ;  /* 0x00008600ff027b82 */ /* 0x000e620000000a00 */
[C---:B------:R-:W-:Y:S01]  /*00e0*/  ISETP.GE.AND P0, PT, R13.reuse, 0x40, PT ;  /* 0x000000400d00780c */ /* 0x040fe20003f06270 */
[C---:B-----5:R-:W-:Y:S01]  /*00f0*/  IMAD.WIDE R4, R13.reuse, 0x4, R4 ;  /* 0x000000040d047825 */ /* 0x060fe200078e0204 */
[----:B------:R-:W-:Y:S02]  /*0100*/  SGXT R0, R0, 0x1 ;  /* 0x000000010000781a */ /* 0x000fe40000000200 */
[----:B------:R-:W-:Y:S02]  /*0110*/  CS2R R20, SRZ ;  /* 0x0000000000147805 */ /* 0x000fe4000001ff00 */
[----:B------:R-:W-:Y:S01]  /*0120*/  CS2R R18, SRZ ;  /* 0x0000000000127805 */ /* 0x000fe2000001ff00 */
[----:B0-2---:R-:W-:Y:S01]  /*0130*/  IMAD.WIDE R8, R13, 0x4, R8 ;  /* 0x000000040d087825 */ /* 0x005fe200078e0208 */
[----:B------:R-:W-:-:S04]  /*0140*/  LEA.HI R0, R0, R13, RZ, 0x2 ;  /* 0x0000000d00007211 */ /* 0x000fc800078f10ff */
[----:B------:R-:W-:Y:S01]  /*0150*/  LOP3.LUT R0, R0, 0xfffffffc, RZ, 0xc0, !PT ;  /* 0xfffffffc00007812 */ /* 0x000fe200078ec0ff */
[----:B------:R-:W2:Y:S03]  /*0160*/  @!P0 LDG.E.64 R18, desc[UR4][R8.64] ;  /* 0x0000000408128981 */ /* 0x000ea6000c1e1b00 */
[----:B------:R-:W-:-:S05]  /*0170*/  IADD3 R15, R13, -R0, RZ ;  /* 0x800000000d0f7210 */ /* 0x000fca0007ffe0ff */
[----:B------:R-:W-:-:S04]  /*0180*/  IMAD.WIDE R6, R15, 0x4, R6 ;  /* 0x000000040f067825 */ /* 0x000fc800078e0206 */
[----:B----4-:R-:W-:Y:S01]  /*0190*/  IMAD.WIDE R10, R15, 0x4, R10 ;  /* 0x000000040f0a7825 */ /* 0x010fe200078e020a */
[----:B------:R-:W-:Y:S01]  /*01a0*/  CS2R R14, SRZ ;  /* 0x00000000000e7805 */ /* 0x000fe2000001ff00 */
[----:B------:R-:W3:Y:S02]  /*01b0*/  @!P0 LDG.E.EL.64 R16, desc[UR4][R6.64] ;  /* 0x0000000406108981 */ /* 0x000ee4000c2e1b00 */
[----:B-1----:R-:W-:Y:S01]  /*01c0*/  IMAD.WIDE R2, R13, 0x4, R2 ;  /* 0x000000040d027825 */ /* 0x002fe200078e0202 */
[----:B------:R-:W-:Y:S01]  /*01d0*/  CS2R R12, SRZ ;  /* 0x00000000000c7805 */ /* 0x000fe2000001ff00 */
[----:B------:R-:W2:Y:S04]  /*01e0*/  @!P0 LDG.E.EL.64 R20, desc[UR4][R10.64] ;  /* 0x000000040a148981 */ /* 0x000ea8000c2e1b00 */
[----:B------:R-:W3:Y:S04]  /*01f0*/  @!P0 LDG.E.64 R14, desc[UR4][R4.64] ;  /* 0x00000004040e8981 */ /* 0x000ee8000c1e1b00 */
[----:B------:R-:W4:Y:S01]  /*0200*/  @!P0 LDG.E.64 R12, desc[UR4][R2.64] ;  /* 0x00000004020c8981 */ /* 0x000f22000c1e1b00 */
[----:B--2---:R-:W-:Y:S01]  /*0210*/  FADD R18, R20, R18 ;  /* 0x0000001214127221 */ /* 0x004fe20000000000 */
[----:B---3--:R-:W-:Y:S01]  /*0220*/  FADD R7, R16, R14 ;  /* 0x0000000e10077221 */ /* 0x008fe20000000000 */
[----:B------:R-:W-:Y:S01]  /*0230*/  FADD R0, R17, R15 ;  /* 0x0000000f11007221 */ /* 0x000fe20000000000 */
[----:B------:R-:W-:-:S02]  /*0240*/  FADD R19, R21, R19 ;  /* 0x0000001315137221 */ /* 0x000fc40000000000 */
[----:B----4-:R-:W-:Y:S01]  /*0250*/  FADD R7, R7, R12 ;  /* 0x0000000c07077221 */ /* 0x010fe20000000000 */
[----:B------:R-:W-:-:S03]  /*0260*/  FADD R0, R0, R13 ;  /* 0x0000000d00007221 */ /* 0x000fc60000000000 */
[----:B------:R-:W-:Y:S01]  /*0270*/  FADD R18, R18, R7 ;  /* 0x0000000712127221 */ /* 0x000fe20000000000 */
[----:B------:R-:W-:Y:S01]  /*0280*/  FADD R19, R19, R0 ;  /* 0x0000000013137221 */ /* 0x000fe20000000000 */
[----:B------:R-:W-:Y:S06]  /*0290*/  @P0 EXIT ;  /* 0x000000000000094d */ /* 0x000fec0003800000 */
[----:B------:R-:W-:Y:S01]  /*02a0*/  STG.E.64 desc[UR4][R8.64], R18 ;  /* 0x0000001208007986 */ /* 0x000fe2000c101b04 */
[----:B------:R-:W-:Y:S05]  /*02b0*/  EXIT ;  /* 0x000000000000794d */ /* 0x000fea0003800000 */
.L_x_0:
[----:B------:R-:W-:-:S00]  /*02c0*/  BRA `(.L_x_0) ;  /* 0xfffffffc00fc7947 */ /* 0x000fc0000383ffff */
[----:B------:R-:W-:-:S00]  /*02d0*/  NOP ;  /* 0x0000000000007918 */ /* 0x000fc00000000000 */
        /* <DEDUP_REMOVED lines=10> */
.L_x_1:


//--------------------- .nv.constant0.triton_poi_fused_add_10 --------------------------
	.section	.nv.constant0.triton_poi_fused_add_10,"a",@progbits
	.sectionflags	@""
	.align	4
.nv.constant0.triton_poi_fused_add_10:
	.zero		572
